	.headerflags	@"EF_CUDA_TEXMODE_UNIFIED EF_CUDA_64BIT_ADDRESS EF_CUDA_ACCELERATORS EF_CUDA_SM90 EF_CUDA_VIRTUAL_SM(EF_CUDA_SM90)"
	.elftype	@"ET_EXEC"


//--------------------- .nv.info                  --------------------------
	.section	.nv.info,"",@"SHT_CUDA_INFO"
	.align	4


	//----- nvinfo : EIATTR_REGCOUNT
	.align		4
        /*0000*/ 	.byte	0x04, 0x2f
        /*0002*/ 	.short	(.L_3 - .L_2)
	.align		4
.L_2:
        /*0004*/ 	.word	index@(triton_poi_fused__native_batch_norm_legit_no_training_relu_38)
        /*0008*/ 	.word	0x00000018


	//----- nvinfo : EIATTR_MIN_STACK_SIZE
	.align		4
.L_3:
        /*000c*/ 	.byte	0x04, 0x12
        /*000e*/ 	.short	(.L_5 - .L_4)
	.align		4
.L_4:
        /*0010*/ 	.word	index@(triton_poi_fused__native_batch_norm_legit_no_training_relu_38)
        /*0014*/ 	.word	0x00000000


	//----- nvinfo : EIATTR_FRAME_SIZE
	.align		4
.L_5:
        /*0018*/ 	.byte	0x04, 0x11
        /*001a*/ 	.short	(.L_7 - .L_6)
	.align		4
.L_6:
        /*001c*/ 	.word	index@(triton_poi_fused__native_batch_norm_legit_no_training_relu_38)
        /*0020*/ 	.word	0x00000000


	//----- nvinfo : EIATTR_MIN_STACK_SIZE
	.align		4
.L_7:
        /*0024*/ 	.byte	0x04, 0x12
        /*0026*/ 	.short	(.L_9 - .L_8)
	.align		4
.L_8:
        /*0028*/ 	.word	index@(triton_poi_fused__native_batch_norm_legit_no_training_relu_38)
        /*002c*/ 	.word	0x00000000
.L_9:


//--------------------- .nv.info.triton_poi_fused__native_batch_norm_legit_no_training_relu_38 --------------------------
	.section	.nv.info.triton_poi_fused__native_batch_norm_legit_no_training_relu_38,"",@"SHT_CUDA_INFO"
	.sectionflags	@""
	.align	4


	//----- nvinfo : EIATTR_CUDA_API_VERSION
	.align		4
        /*0000*/ 	.byte	0x04, 0x37
        /*0002*/ 	.short	(.L_11 - .L_10)
.L_10:
        /*0004*/ 	.word	0x0000007c


	//----- nvinfo : EIATTR_KPARAM_INFO
	.align		4
.L_11:
        /*0008*/ 	.byte	0x04, 0x17
        /*000a*/ 	.short	(.L_13 - .L_12)
.L_12:
        /*000c*/ 	.word	0x00000000
        /*0010*/ 	.short	0x0006
        /*0012*/ 	.short	0x0030
        /*0014*/ 	.byte	0x00, 0xf0, 0x11, 0x00


	//----- nvinfo : EIATTR_KPARAM_INFO
	.align		4
.L_13:
        /*0018*/ 	.byte	0x04, 0x17
        /*001a*/ 	.short	(.L_15 - .L_14)
.L_14:
        /*001c*/ 	.word	0x00000000
        /*0020*/ 	.short	0x0005
        /*0022*/ 	.short	0x0028
        /*0024*/ 	.byte	0x00, 0xf4, 0x21, 0x00


	//----- nvinfo : EIATTR_KPARAM_INFO
	.align		4
.L_15:
        /*0028*/ 	.byte	0x04, 0x17
        /*002a*/ 	.short	(.L_17 - .L_16)
.L_16:
        /*002c*/ 	.word	0x00000000
        /*0030*/ 	.short	0x0004
        /*0032*/ 	.short	0x0020
        /*0034*/ 	.byte	0x00, 0xf4, 0x21, 0x00


	//----- nvinfo : EIATTR_KPARAM_INFO
	.align		4
.L_17:
        /*0038*/ 	.byte	0x04, 0x17
        /*003a*/ 	.short	(.L_19 - .L_18)
.L_18:
        /*003c*/ 	.word	0x00000000
        /*0040*/ 	.short	0x0003
        /*0042*/ 	.short	0x0018
        /*0044*/ 	.byte	0x00, 0xf4, 0x21, 0x00


	//----- nvinfo : EIATTR_KPARAM_INFO
	.align		4
.L_19:
        /*0048*/ 	.byte	0x04, 0x17
        /*004a*/ 	.short	(.L_21 - .L_20)
.L_20:
        /*004c*/ 	.word	0x00000000
        /*0050*/ 	.short	0x0002
        /*0052*/ 	.short	0x0010
        /*0054*/ 	.byte	0x00, 0xf4, 0x21, 0x00


	//----- nvinfo : EIATTR_KPARAM_INFO
	.align		4
.L_21:
        /*0058*/ 	.byte	0x04, 0x17
        /*005a*/ 	.short	(.L_23 - .L_22)
.L_22:
        /*005c*/ 	.word	0x00000000
        /*0060*/ 	.short	0x0001
        /*0062*/ 	.short	0x0008
        /*0064*/ 	.byte	0x00, 0xf4, 0x21, 0x00


	//----- nvinfo : EIATTR_KPARAM_INFO
	.align		4
.L_23:
        /*0068*/ 	.byte	0x04, 0x17
        /*006a*/ 	.short	(.L_25 - .L_24)
.L_24:
        /*006c*/ 	.word	0x00000000
        /*0070*/ 	.short	0x0000
        /*0072*/ 	.short	0x0000
        /*0074*/ 	.byte	0x00, 0xf4, 0x21, 0x00


	//----- nvinfo : EIATTR_SPARSE_MMA_MASK
	.align		4
.L_25:
        /*0078*/ 	.byte	0x03, 0x50
        /*007a*/ 	.short	0x0000


	//----- nvinfo : EIATTR_MAXREG_COUNT
	.align		4
        /*007c*/ 	.byte	0x03, 0x1b
        /*007e*/ 	.short	0x00ff


	//----- nvinfo : EIATTR_EXIT_INSTR_OFFSETS
	.align		4
        /*0080*/ 	.byte	0x04, 0x1c
        /*0082*/ 	.short	(.L_27 - .L_26)


	//   ....[0]....
.L_26:
        /*0084*/ 	.word	0x00000420


	//   ....[1]....
        /*0088*/ 	.word	0x00000440


	//----- nvinfo : EIATTR_REQNTID
	.align		4
.L_27:
        /*008c*/ 	.byte	0x04, 0x10
        /*008e*/ 	.short	(.L_29 - .L_28)
.L_28:
        /*0090*/ 	.word	0x00000080
        /*0094*/ 	.word	0x00000001
        /*0098*/ 	.word	0x00000001


	//----- nvinfo : EIATTR_CBANK_PARAM_SIZE
	.align		4
.L_29:
        /*009c*/ 	.byte	0x03, 0x19
        /*009e*/ 	.short	0x0034


	//----- nvinfo : EIATTR_PARAM_CBANK
	.align		4
        /*00a0*/ 	.byte	0x04, 0x0a
        /*00a2*/ 	.short	(.L_31 - .L_30)
	.align		4
.L_30:
        /*00a4*/ 	.word	index@(.nv.constant0.triton_poi_fused__native_batch_norm_legit_no_training_relu_38)
        /*00a8*/ 	.short	0x0210
        /*00aa*/ 	.short	0x0034


	//----- nvinfo : EIATTR_SW_WAR
	.align		4
.L_31:
        /*00ac*/ 	.byte	0x04, 0x36
        /*00ae*/ 	.short	(.L_33 - .L_32)
.L_32:
        /*00b0*/ 	.word	0x00000008
.L_33:


//--------------------- .nv.callgraph             --------------------------
	.section	.nv.callgraph,"",@"SHT_CUDA_CALLGRAPH"
	.align	4
	.sectionentsize	8
	.align		4
        /*0000*/ 	.word	0x00000000
	.align		4
        /*0004*/ 	.word	0xffffffff
	.align		4
        /*0008*/ 	.word	0x00000000
	.align		4
        /*000c*/ 	.word	0xfffffffe
	.align		4
        /*0010*/ 	.word	0x00000000
	.align		4
        /*0014*/ 	.word	0xfffffffd
	.align		4
        /*0018*/ 	.word	0x00000000
	.align		4
        /*001c*/ 	.word	0xfffffffc


//--------------------- .nv.constant4             --------------------------
	.section	.nv.constant4,"a",@progbits
	.align	8
	.align		8
.nv.constant4:
        /*0000*/ 	.dword	_$_str
	.align		8
        /*0008*/ 	.dword	_$_str_$_2


//--------------------- .text.triton_poi_fused__native_batch_norm_legit_no_training_relu_38 --------------------------
	.section	.text.triton_poi_fused__native_batch_norm_legit_no_training_relu_38,"ax",@progbits
	.align	128
        .global         triton_poi_fused__native_batch_norm_legit_no_training_relu_38
        .type           triton_poi_fused__native_batch_norm_legit_no_training_relu_38,@function
        .size           triton_poi_fused__native_batch_norm_legit_no_training_relu_38,(.L_x_1 - triton_poi_fused__native_batch_norm_legit_no_training_relu_38)
        .other          triton_poi_fused__native_batch_norm_legit_no_training_relu_38,@"STO_CUDA_ENTRY STV_DEFAULT"
triton_poi_fused__native_batch_norm_legit_no_training_relu_38:
.text.triton_poi_fused__native_batch_norm_legit_no_training_relu_38:
[----:B------:R-:W0:Y:S01]  /*0000*/  LDC R1, c[0x0][0x28] ;  /* 0x00000a00ff017b82 */ /* 0x000e220000000800 */
[----:B------:R-:W1:Y:S01]  /*0010*/  S2R R0, SR_TID.X ;  /* 0x0000000000007919 */ /* 0x000e620000002100 */
[----:B------:R-:W-:-:S06]  /*0020*/  HFMA2.MMA R2, -RZ, RZ, 0, 0 ;  /* 0x00000000ff027435 */ /* 0x000fcc00000001ff */
[----:B------:R-:W2:Y:S01]  /*0030*/  LDC.64 R10, c[0x0][0x220] ;  /* 0x00008800ff0a7b82 */ /* 0x000ea20000000a00 */
[----:B------:R-:W-:Y:S01]  /*0040*/  ULDC.64 UR4, c[0x0][0x208] ;  /* 0x0000820000047ab9 */ /* 0x000fe20000000a00 */
[----:B------:R-:W3:Y:S06]  /*0050*/  S2R R3, SR_CTAID.X ;  /* 0x0000000000037919 */ /* 0x000eec0000002500 */
[----:B------:R-:W4:Y:S08]  /*0060*/  LDC.64 R14, c[0x0][0x210] ;  /* 0x00008400ff0e7b82 */ /* 0x000f300000000a00 */
[----:B------:R-:W5:Y:S08]  /*0070*/  LDC.64 R16, c[0x0][0x218] ;  /* 0x00008600ff107b82 */ /* 0x000f700000000a00 */
[----:B------:R-:W5:Y:S01]  /*0080*/  LDC.64 R18, c[0x0][0x228] ;  /* 0x00008a00ff127b82 */ /* 0x000f620000000a00 */
[----:B-1----:R-:W-:-:S07]  /*0090*/  SHF.L.U32 R0, R0, 0x1, RZ ;  /* 0x0000000100007819 */ /* 0x002fce00000006ff */
[----:B------:R-:W1:Y:S01]  /*00a0*/  LDC.64 R20, c[0x0][0x230] ;  /* 0x00008c00ff147b82 */ /* 0x000e620000000a00 */
[----:B------:R-:W-:-:S04]  /*00b0*/  LOP3.LUT R0, R0, 0xfe, RZ, 0xc0, !PT ;  /* 0x000000fe00007812 */ /* 0x000fc800078ec0ff */
[----:B---3--:R-:W-:-:S04]  /*00c0*/  LEA R3, R3, R0, 0x8 ;  /* 0x0000000003037211 */ /* 0x008fc800078e40ff */
[C---:B------:R-:W-:Y:S01]  /*00d0*/  ISETP.GE.AND P0, PT, R3.reuse, 0x2d00, PT ;  /* 0x00002d000300780c */ /* 0x040fe20003f06270 */
[----:B------:R-:W-:-:S05]  /*00e0*/  IMAD.HI R0, R3, -0x49f49f49, R2 ;  /* 0xb60b60b703007827 */ /* 0x000fca00078e0202 */
[----:B------:R-:W-:-:S04]  /*00f0*/  SHF.R.U32.HI R5, RZ, 0x1f, R0 ;  /* 0x0000001fff057819 */ /* 0x000fc80000011600 */
[----:B------:R-:W-:-:S05]  /*0100*/  LEA.HI.SX32 R5, R0, R5, 0x17 ;  /* 0x0000000500057211 */ /* 0x000fca00078fbaff */
[----:B------:R-:W-:Y:S01]  /*0110*/  IMAD R13, R5, -0x2d0, R3 ;  /* 0xfffffd30050d7824 */ /* 0x000fe200078e0203 */
[----:B------:R-:W-:-:S03]  /*0120*/  CS2R R4, SRZ ;  /* 0x0000000000047805 */ /* 0x000fc6000001ff00 */
[----:B--2---:R-:W-:-:S05]  /*0130*/  IMAD.WIDE R10, R13, 0x4, R10 ;  /* 0x000000040d0a7825 */ /* 0x004fca00078e020a */
[----:B------:R2:W3:Y:S01]  /*0140*/  @!P0 LDG.E.EL.64 R4, desc[UR4][R10.64] ;  /* 0x000000040a048981 */ /* 0x0004e2000c2e1b00 */
[----:B------:R-:W-:Y:S02]  /*0150*/  CS2R R6, SRZ ;  /* 0x0000000000067805 */ /* 0x000fe4000001ff00 */
[----:B------:R-:W-:Y:S01]  /*0160*/  CS2R R8, SRZ ;  /* 0x0000000000087805 */ /* 0x000fe2000001ff00 */
[----:B----4-:R-:W-:-:S04]  /*0170*/  IMAD.WIDE R14, R3, 0x4, R14 ;  /* 0x00000004030e7825 */ /* 0x010fc800078e020e */
[C---:B-----5:R-:W-:Y:S01]  /*0180*/  IMAD.WIDE R16, R13.reuse, 0x4, R16 ;  /* 0x000000040d107825 */ /* 0x060fe200078e0210 */
[----:B------:R-:W4:Y:S01]  /*0190*/  @!P0 LDG.E.64 R6, desc[UR4][R14.64] ;  /* 0x000000040e068981 */ /* 0x000f22000c1e1b00 */
[----:B--2---:R-:W-:Y:S02]  /*01a0*/  CS2R R10, SRZ ;  /* 0x00000000000a7805 */ /* 0x004fe4000001ff00 */
[C---:B0-----:R-:W-:Y:S01]  /*01b0*/  IMAD.WIDE R18, R13.reuse, 0x4, R18 ;  /* 0x000000040d127825 */ /* 0x041fe200078e0212 */
[----:B------:R0:W4:Y:S03]  /*01c0*/  @!P0 LDG.E.EL.64 R8, desc[UR4][R16.64] ;  /* 0x0000000410088981 */ /* 0x000126000c2e1b00 */
[----:B-1----:R-:W-:Y:S01]  /*01d0*/  IMAD.WIDE R20, R13, 0x4, R20 ;  /* 0x000000040d147825 */ /* 0x002fe200078e0214 */
[----:B------:R-:W-:-:S04]  /*01e0*/  CS2R R12, SRZ ;  /* 0x00000000000c7805 */ /* 0x000fc8000001ff00 */
[----:B------:R-:W2:Y:S04]  /*01f0*/  @!P0 LDG.E.EL.64 R10, desc[UR4][R20.64] ;  /* 0x00000004140a8981 */ /* 0x000ea8000c2e1b00 */
[----:B------:R-:W2:Y:S01]  /*0200*/  @!P0 LDG.E.EL.64 R12, desc[UR4][R18.64] ;  /* 0x00000004120c8981 */ /* 0x000ea2000c2e1b00 */
[----:B0-----:R-:W-:Y:S01]  /*0210*/  MOV R17, 0x3e800000 ;  /* 0x3e80000000117802 */ /* 0x001fe20000000f00 */
[----:B---3--:R-:W-:Y:S01]  /*0220*/  FADD R4, R4, 9.9999997473787516356e-06 ;  /* 0x3727c5ac04047421 */ /* 0x008fe20000000000 */
[----:B------:R-:W-:-:S03]  /*0230*/  FADD R5, R5, 9.9999997473787516356e-06 ;  /* 0x3727c5ac05057421 */ /* 0x000fc60000000000 */
[----:B------:R-:W0:Y:S08]  /*0240*/  MUFU.SQRT R0, R4 ;  /* 0x0000000400007308 */ /* 0x000e300000002000 */
[----:B------:R1:W3:Y:S01]  /*0250*/  MUFU.SQRT R2, R5 ;  /* 0x0000000500027308 */ /* 0x0002e20000002000 */
[C---:B0-----:R-:W-:Y:S02]  /*0260*/  FSETP.GT.AND P1, PT, R0.reuse, 8.50705917302346158658e+37, PT ;  /* 0x7e8000000000780b */ /* 0x041fe40003f24000 */
[----:B------:R-:W-:Y:S01]  /*0270*/  FSETP.GEU.AND P3, PT, R0, 1.175494350822287508e-38, PT ;  /* 0x008000000000780b */ /* 0x000fe20003f6e000 */
[----:B-1----:R-:W0:Y:S01]  /*0280*/  LDC.64 R4, c[0x0][0x238] ;  /* 0x00008e00ff047b82 */ /* 0x002e220000000a00 */
[----:B---3--:R-:W-:-:S02]  /*0290*/  FSETP.GT.AND P2, PT, R2, 8.50705917302346158658e+37, PT ;  /* 0x7e8000000200780b */ /* 0x008fc40003f44000 */
[----:B------:R-:W-:-:S07]  /*02a0*/  FSETP.GEU.AND P4, PT, R2, 1.175494350822287508e-38, PT ;  /* 0x008000000200780b */ /* 0x000fce0003f8e000 */
[----:B------:R-:W-:-:S04]  /*02b0*/  @P1 FMUL R0, R0, 0.25 ;  /* 0x3e80000000001820 */ /* 0x000fc80000400000 */
[----:B------:R-:W-:Y:S01]  /*02c0*/  @!P3 FMUL R0, R0, 16777216 ;  /* 0x4b8000000000b820 */ /* 0x000fe20000400000 */
[----:B------:R-:W-:-:S04]  /*02d0*/  @P2 FMUL R2, R2, 0.25 ;  /* 0x3e80000002022820 */ /* 0x000fc80000400000 */
[----:B------:R-:W-:Y:S01]  /*02e0*/  @!P4 FMUL R2, R2, 16777216 ;  /* 0x4b8000000202c820 */ /* 0x000fe20000400000 */
[----:B------:R-:W1:Y:S01]  /*02f0*/  MUFU.RCP R0, R0 ;  /* 0x0000000000007308 */ /* 0x000e620000001000 */
[----:B------:R-:W-:-:S07]  /*0300*/  FSEL R15, R17, 1, P1 ;  /* 0x3f800000110f7808 */ /* 0x000fce0000800000 */
[----:B------:R-:W3:Y:S01]  /*0310*/  MUFU.RCP R2, R2 ;  /* 0x0000000200027308 */ /* 0x000ee20000001000 */
[----:B------:R-:W-:Y:S01]  /*0320*/  FSEL R17, R17, 1, P2 ;  /* 0x3f80000011117808 */ /* 0x000fe20001000000 */
[----:B------:R-:W-:-:S04]  /*0330*/  @!P3 FMUL R15, R15, 16777216 ;  /* 0x4b8000000f0fb820 */ /* 0x000fc80000400000 */
[----:B------:R-:W-:Y:S01]  /*0340*/  @!P4 FMUL R17, R17, 16777216 ;  /* 0x4b8000001111c820 */ /* 0x000fe20000400000 */
[----:B-1----:R-:W-:Y:S01]  /*0350*/  FMUL R15, R0, R15 ;  /* 0x0000000f000f7220 */ /* 0x002fe20000400000 */
[----:B----4-:R-:W-:Y:S01]  /*0360*/  FADD R7, -R9, R7 ;  /* 0x0000000709077221 */ /* 0x010fe20000000100 */
[----:B------:R-:W-:Y:S01]  /*0370*/  FADD R6, -R8, R6 ;  /* 0x0000000608067221 */ /* 0x000fe20000000100 */
[----:B---3--:R-:W-:-:S03]  /*0380*/  FMUL R0, R2, R17 ;  /* 0x0000001102007220 */ /* 0x008fc60000400000 */
[----:B------:R-:W-:Y:S01]  /*0390*/  FMUL R15, R6, R15 ;  /* 0x0000000f060f7220 */ /* 0x000fe20000400000 */
[----:B------:R-:W-:-:S03]  /*03a0*/  FMUL R0, R7, R0 ;  /* 0x0000000007007220 */ /* 0x000fc60000400000 */
[----:B--2---:R-:W-:Y:S01]  /*03b0*/  FFMA R10, R15, R12, R10 ;  /* 0x0000000c0f0a7223 */ /* 0x004fe2000000000a */
[----:B------:R-:W-:-:S04]  /*03c0*/  FFMA R0, R0, R13, R11 ;  /* 0x0000000d00007223 */ /* 0x000fc8000000000b */
[----:B------:R-:W-:Y:S02]  /*03d0*/  FSETP.GEU.AND P1, PT, R10, RZ, PT ;  /* 0x000000ff0a00720b */ /* 0x000fe40003f2e000 */
[----:B------:R-:W-:Y:S01]  /*03e0*/  FSETP.GEU.AND P2, PT, R0, RZ, PT ;  /* 0x000000ff0000720b */ /* 0x000fe20003f4e000 */
[----:B0-----:R-:W-:Y:S01]  /*03f0*/  IMAD.WIDE R4, R3, 0x4, R4 ;  /* 0x0000000403047825 */ /* 0x001fe200078e0204 */
[----:B------:R-:W-:Y:S02]  /*0400*/  FSEL R10, R10, RZ, P1 ;  /* 0x000000ff0a0a7208 */ /* 0x000fe40000800000 */
[----:B------:R-:W-:Y:S01]  /*0410*/  FSEL R11, R0, RZ, P2 ;  /* 0x000000ff000b7208 */ /* 0x000fe20001000000 */
[----:B------:R-:W-:Y:S08]  /*0420*/  @P0 EXIT ;  /* 0x000000000000094d */ /* 0x000ff00003800000 */
[----:B------:R-:W-:Y:S01]  /*0430*/  STG.E.64 desc[UR4][R4.64], R10 ;  /* 0x0000000a04007986 */ /* 0x000fe2000c101b04 */
[----:B------:R-:W-:Y:S05]  /*0440*/  EXIT ;  /* 0x000000000000794d */ /* 0x000fea0003800000 */
.L_x_0:
[----:B------:R-:W-:-:S00]  /*0450*/  BRA `(.L_x_0) ;  /* 0xfffffffc00fc7947 */ /* 0x000fc0000383ffff */
[----:B------:R-:W-:-:S00]  /*0460*/  NOP ;  /* 0x0000000000007918 */ /* 0x000fc00000000000 */
        /* <DEDUP_REMOVED lines=9> */
.L_x_1:


//--------------------- .nv.global.init           --------------------------
	.section	.nv.global.init,"aw",@progbits
.nv.global.init:
	.type		_$_str,@object
	.size		_$_str,(_$_str_$_2 - _$_str)
_$_str:
        /*0000*/ 	.byte	0x5f, 0x5f, 0x43, 0x55, 0x44, 0x41, 0x5f, 0x46, 0x54, 0x5a, 0x00
	.type		_$_str_$_2,@object
	.size		_$_str_$_2,(.L_1 - _$_str_$_2)
_$_str_$_2:
        /*000b*/ 	.byte	0x5f, 0x5f, 0x43, 0x55, 0x44, 0x41, 0x5f, 0x50, 0x52, 0x45, 0x43, 0x5f, 0x53, 0x51, 0x52, 0x54
        /*001b*/ 	.byte	0x00
.L_1:


//--------------------- .nv.constant0.triton_poi_fused__native_batch_norm_legit_no_training_relu_38 --------------------------
	.section	.nv.constant0.triton_poi_fused__native_batch_norm_legit_no_training_relu_38,"a",@progbits
	.sectionflags	@""
	.align	4
.nv.constant0.triton_poi_fused__native_batch_norm_legit_no_training_relu_38:
	.zero		580
